	.headerflags	@"EF_CUDA_TEXMODE_UNIFIED EF_CUDA_64BIT_ADDRESS EF_CUDA_ACCELERATORS EF_CUDA_SM90 EF_CUDA_VIRTUAL_SM(EF_CUDA_SM90)"
	.elftype	@"ET_EXEC"


//--------------------- .nv.info                  --------------------------
	.section	.nv.info,"",@"SHT_CUDA_INFO"
	.align	4


	//----- nvinfo : EIATTR_REGCOUNT
	.align		4
        /*0000*/ 	.byte	0x04, 0x2f
        /*0002*/ 	.short	(.L_1 - .L_0)
	.align		4
.L_0:
        /*0004*/ 	.word	index@(triton_poi_fused_max_pool2d_with_indices_3)
        /*0008*/ 	.word	0x00000016


	//----- nvinfo : EIATTR_MIN_STACK_SIZE
	.align		4
.L_1:
        /*000c*/ 	.byte	0x04, 0x12
        /*000e*/ 	.short	(.L_3 - .L_2)
	.align		4
.L_2:
        /*0010*/ 	.word	index@(triton_poi_fused_max_pool2d_with_indices_3)
        /*0014*/ 	.word	0x00000000


	//----- nvinfo : EIATTR_FRAME_SIZE
	.align		4
.L_3:
        /*0018*/ 	.byte	0x04, 0x11
        /*001a*/ 	.short	(.L_5 - .L_4)
	.align		4
.L_4:
        /*001c*/ 	.word	index@(triton_poi_fused_max_pool2d_with_indices_3)
        /*0020*/ 	.word	0x00000000


	//----- nvinfo : EIATTR_MIN_STACK_SIZE
	.align		4
.L_5:
        /*0024*/ 	.byte	0x04, 0x12
        /*0026*/ 	.short	(.L_7 - .L_6)
	.align		4
.L_6:
        /*0028*/ 	.word	index@(triton_poi_fused_max_pool2d_with_indices_3)
        /*002c*/ 	.word	0x00000000
.L_7:


//--------------------- .nv.info.triton_poi_fused_max_pool2d_with_indices_3 --------------------------
	.section	.nv.info.triton_poi_fused_max_pool2d_with_indices_3,"",@"SHT_CUDA_INFO"
	.sectionflags	@""
	.align	4


	//----- nvinfo : EIATTR_CUDA_API_VERSION
	.align		4
        /*0000*/ 	.byte	0x04, 0x37
        /*0002*/ 	.short	(.L_9 - .L_8)
.L_8:
        /*0004*/ 	.word	0x0000007c


	//----- nvinfo : EIATTR_KPARAM_INFO
	.align		4
.L_9:
        /*0008*/ 	.byte	0x04, 0x17
        /*000a*/ 	.short	(.L_11 - .L_10)
.L_10:
        /*000c*/ 	.word	0x00000000
        /*0010*/ 	.short	0x0003
        /*0012*/ 	.short	0x0018
        /*0014*/ 	.byte	0x00, 0xf0, 0x11, 0x00


	//----- nvinfo : EIATTR_KPARAM_INFO
	.align		4
.L_11:
        /*0018*/ 	.byte	0x04, 0x17
        /*001a*/ 	.short	(.L_13 - .L_12)
.L_12:
        /*001c*/ 	.word	0x00000000
        /*0020*/ 	.short	0x0002
        /*0022*/ 	.short	0x0010
        /*0024*/ 	.byte	0x00, 0xf4, 0x21, 0x00


	//----- nvinfo : EIATTR_KPARAM_INFO
	.align		4
.L_13:
        /*0028*/ 	.byte	0x04, 0x17
        /*002a*/ 	.short	(.L_15 - .L_14)
.L_14:
        /*002c*/ 	.word	0x00000000
        /*0030*/ 	.short	0x0001
        /*0032*/ 	.short	0x0008
        /*0034*/ 	.byte	0x00, 0xf4, 0x21, 0x00


	//----- nvinfo : EIATTR_KPARAM_INFO
	.align		4
.L_15:
        /*0038*/ 	.byte	0x04, 0x17
        /*003a*/ 	.short	(.L_17 - .L_16)
.L_16:
        /*003c*/ 	.word	0x00000000
        /*0040*/ 	.short	0x0000
        /*0042*/ 	.short	0x0000
        /*0044*/ 	.byte	0x00, 0xf4, 0x21, 0x00


	//----- nvinfo : EIATTR_SPARSE_MMA_MASK
	.align		4
.L_17:
        /*0048*/ 	.byte	0x03, 0x50
        /*004a*/ 	.short	0x0000


	//----- nvinfo : EIATTR_MAXREG_COUNT
	.align		4
        /*004c*/ 	.byte	0x03, 0x1b
        /*004e*/ 	.short	0x00ff


	//----- nvinfo : EIATTR_EXIT_INSTR_OFFSETS
	.align		4
        /*0050*/ 	.byte	0x04, 0x1c
        /*0052*/ 	.short	(.L_19 - .L_18)


	//   ....[0]....
.L_18:
        /*0054*/ 	.word	0x00000480


	//----- nvinfo : EIATTR_REQNTID
	.align		4
.L_19:
        /*0058*/ 	.byte	0x04, 0x10
        /*005a*/ 	.short	(.L_21 - .L_20)
.L_20:
        /*005c*/ 	.word	0x00000080
        /*0060*/ 	.word	0x00000001
        /*0064*/ 	.word	0x00000001


	//----- nvinfo : EIATTR_CBANK_PARAM_SIZE
	.align		4
.L_21:
        /*0068*/ 	.byte	0x03, 0x19
        /*006a*/ 	.short	0x001c


	//----- nvinfo : EIATTR_PARAM_CBANK
	.align		4
        /*006c*/ 	.byte	0x04, 0x0a
        /*006e*/ 	.short	(.L_23 - .L_22)
	.align		4
.L_22:
        /*0070*/ 	.word	index@(.nv.constant0.triton_poi_fused_max_pool2d_with_indices_3)
        /*0074*/ 	.short	0x0210
        /*0076*/ 	.short	0x001c


	//----- nvinfo : EIATTR_SW_WAR
	.align		4
.L_23:
        /*0078*/ 	.byte	0x04, 0x36
        /*007a*/ 	.short	(.L_25 - .L_24)
.L_24:
        /*007c*/ 	.word	0x00000008
.L_25:


//--------------------- .nv.callgraph             --------------------------
	.section	.nv.callgraph,"",@"SHT_CUDA_CALLGRAPH"
	.align	4
	.sectionentsize	8
	.align		4
        /*0000*/ 	.word	0x00000000
	.align		4
        /*0004*/ 	.word	0xffffffff
	.align		4
        /*0008*/ 	.word	0x00000000
	.align		4
        /*000c*/ 	.word	0xfffffffe
	.align		4
        /*0010*/ 	.word	0x00000000
	.align		4
        /*0014*/ 	.word	0xfffffffd
	.align		4
        /*0018*/ 	.word	0x00000000
	.align		4
        /*001c*/ 	.word	0xfffffffc


//--------------------- .text.triton_poi_fused_max_pool2d_with_indices_3 --------------------------
	.section	.text.triton_poi_fused_max_pool2d_with_indices_3,"ax",@progbits
	.align	128
        .global         triton_poi_fused_max_pool2d_with_indices_3
        .type           triton_poi_fused_max_pool2d_with_indices_3,@function
        .size           triton_poi_fused_max_pool2d_with_indices_3,(.L_x_1 - triton_poi_fused_max_pool2d_with_indices_3)
        .other          triton_poi_fused_max_pool2d_with_indices_3,@"STO_CUDA_ENTRY STV_DEFAULT"
triton_poi_fused_max_pool2d_with_indices_3:
.text.triton_poi_fused_max_pool2d_with_indices_3:
[----:B------:R-:W-:Y:S01]  /*0000*/  LDC R1, c[0x0][0x28] ;  /* 0x00000a00ff017b82 */ /* 0x000fe20000000800 */
[----:B------:R-:W1:Y:S07]  /*0010*/  S2R R0, SR_TID.X ;  /* 0x0000000000007919 */ /* 0x000e6e0000002100 */
[----:B------:R-:W2:Y:S01]  /*0020*/  LDC.64 R2, c[0x0][0x210] ;  /* 0x00008400ff027b82 */ /* 0x000ea20000000a00 */
[----:B------:R-:W-:Y:S01]  /*0030*/  ULDC.64 UR4, c[0x0][0x208] ;  /* 0x0000820000047ab9 */ /* 0x000fe20000000a00 */
[----:B------:R-:W-:Y:S01]  /*0040*/  ULDC.64 UR6, c[0x0][0x220] ;  /* 0x0000880000067ab9 */ /* 0x000fe20000000a00 */
[----:B------:R-:W3:Y:S01]  /*0050*/  S2R R7, SR_CTAID.X ;  /* 0x0000000000077919 */ /* 0x000ee20000002500 */
[----:B-1----:R-:W-:Y:S01]  /*0060*/  IMAD.SHL.U32 R0, R0, 0x2, RZ ;  /* 0x0000000200007824 */ /* 0x002fe200078e00ff */
[----:B---3--:R-:W-:-:S04]  /*0070*/  SHF.R.S32.HI R9, RZ, 0x17, R7 ;  /* 0x00000017ff097819 */ /* 0x008fc80000011407 */
[----:B------:R-:W-:Y:S02]  /*0080*/  LOP3.LUT R0, R0, 0xfe, RZ, 0xc0, !PT ;  /* 0x000000fe00007812 */ /* 0x000fe400078ec0ff */
[----:B------:R-:W-:-:S03]  /*0090*/  SGXT R9, R9, 0x1 ;  /* 0x000000010909781a */ /* 0x000fc60000000200 */
[----:B------:R-:W-:-:S04]  /*00a0*/  IMAD R0, R7, 0x100, R0 ;  /* 0x0000010007007824 */ /* 0x000fc800078e0200 */
[----:B------:R-:W-:Y:S01]  /*00b0*/  VIADD R4, R0, 0x1 ;  /* 0x0000000100047836 */ /* 0x000fe20000000000 */
[----:B------:R-:W-:-:S04]  /*00c0*/  SHF.R.S32.HI R5, RZ, 0x1f, R0 ;  /* 0x0000001fff057819 */ /* 0x000fc80000011400 */
[----:B------:R-:W-:Y:S02]  /*00d0*/  LEA.HI R5, R5, R0, RZ, 0x4 ;  /* 0x0000000005057211 */ /* 0x000fe400078f20ff */
[----:B------:R-:W-:Y:S02]  /*00e0*/  LEA.HI R9, R9, R4, RZ, 0x4 ;  /* 0x0000000409097211 */ /* 0x000fe400078f20ff */
[C---:B------:R-:W-:Y:S01]  /*00f0*/  LOP3.LUT R7, R5.reuse, 0x7ffffff0, RZ, 0xc0, !PT ;  /* 0x7ffffff005077812 */ /* 0x040fe200078ec0ff */
[----:B------:R-:W-:Y:S01]  /*0100*/  IMAD.SHL.U32 R5, R5, 0x4, RZ ;  /* 0x0000000405057824 */ /* 0x000fe200078e00ff */
[----:B------:R-:W-:-:S03]  /*0110*/  LOP3.LUT R9, R9, 0x7ffffff0, RZ, 0xc0, !PT ;  /* 0x7ffffff009097812 */ /* 0x000fc600078ec0ff */
[----:B------:R-:W-:Y:S01]  /*0120*/  IMAD.IADD R7, R0, 0x1, -R7 ;  /* 0x0000000100077824 */ /* 0x000fe200078e0a07 */
[----:B------:R-:W-:Y:S01]  /*0130*/  LOP3.LUT R5, R5, 0xffffffc0, RZ, 0xc0, !PT ;  /* 0xffffffc005057812 */ /* 0x000fe200078ec0ff */
[----:B------:R-:W-:-:S04]  /*0140*/  IMAD.IADD R4, R4, 0x1, -R9 ;  /* 0x0000000104047824 */ /* 0x000fc800078e0a09 */
[--C-:B------:R-:W-:Y:S02]  /*0150*/  IMAD R15, R7, 0x2, R5.reuse ;  /* 0x00000002070f7824 */ /* 0x100fe400078e0205 */
[----:B------:R-:W-:Y:S02]  /*0160*/  IMAD R17, R4, 0x2, R5 ;  /* 0x0000000204117824 */ /* 0x000fe400078e0205 */
[----:B--2---:R-:W-:-:S04]  /*0170*/  IMAD.WIDE R8, R15, 0x4, R2 ;  /* 0x000000040f087825 */ /* 0x004fc800078e0202 */
[----:B------:R-:W-:Y:S01]  /*0180*/  VIADD R13, R15, 0x20 ;  /* 0x000000200f0d7836 */ /* 0x000fe20000000000 */
[----:B------:R-:W2:Y:S01]  /*0190*/  LDG.E.EL R4, desc[UR4][R8.64] ;  /* 0x0000000408047981 */ /* 0x000ea2000c2e1900 */
[----:B------:R-:W-:-:S03]  /*01a0*/  IMAD.WIDE R10, R17, 0x4, R2 ;  /* 0x00000004110a7825 */ /* 0x000fc600078e0202 */
[----:B------:R1:W2:Y:S01]  /*01b0*/  LDG.E.EL R18, desc[UR4][R8.64+0x4] ;  /* 0x0000040408127981 */ /* 0x0002a2000c2e1900 */
[----:B------:R-:W-:-:S03]  /*01c0*/  IMAD.WIDE R12, R13, 0x4, R2 ;  /* 0x000000040d0c7825 */ /* 0x000fc600078e0202 */
[----:B------:R-:W3:Y:S01]  /*01d0*/  LDG.E.EL R16, desc[UR4][R10.64] ;  /* 0x000000040a107981 */ /* 0x000ee2000c2e1900 */
[----:B------:R-:W-:-:S03]  /*01e0*/  VIADD R7, R17, 0x20 ;  /* 0x0000002011077836 */ /* 0x000fc60000000000 */
[----:B------:R-:W3:Y:S01]  /*01f0*/  LDG.E.EL R19, desc[UR4][R10.64+0x4] ;  /* 0x000004040a137981 */ /* 0x000ee2000c2e1900 */
[----:B------:R-:W-:-:S03]  /*0200*/  IMAD.WIDE R6, R7, 0x4, R2 ;  /* 0x0000000407067825 */ /* 0x000fc600078e0202 */
[----:B------:R4:W5:Y:S01]  /*0210*/  LDG.E.EL R5, desc[UR4][R12.64] ;  /* 0x000000040c057981 */ /* 0x000962000c2e1900 */
[----:B------:R-:W-:-:S03]  /*0220*/  VIADD R15, R15, 0x21 ;  /* 0x000000210f0f7836 */ /* 0x000fc60000000000 */
[----:B------:R-:W5:Y:S01]  /*0230*/  LDG.E.EL R6, desc[UR4][R6.64] ;  /* 0x0000000406067981 */ /* 0x000f62000c2e1900 */
[----:B------:R-:W-:Y:S02]  /*0240*/  VIADD R17, R17, 0x21 ;  /* 0x0000002111117836 */ /* 0x000fe40000000000 */
[--C-:B-1----:R-:W-:Y:S01]  /*0250*/  IMAD.WIDE R8, R15, 0x4, R2.reuse ;  /* 0x000000040f087825 */ /* 0x102fe200078e0202 */
[----:B----4-:R-:W1:Y:S03]  /*0260*/  LDC.64 R12, c[0x0][0x218] ;  /* 0x00008600ff0c7b82 */ /* 0x010e660000000a00 */
[----:B------:R-:W-:Y:S02]  /*0270*/  IMAD.WIDE R14, R17, 0x4, R2 ;  /* 0x00000004110e7825 */ /* 0x000fe400078e0202 */
[----:B------:R1:W4:Y:S04]  /*0280*/  LDG.E.EL R2, desc[UR4][R8.64] ;  /* 0x0000000408027981 */ /* 0x000328000c2e1900 */
[----:B------:R-:W4:Y:S01]  /*0290*/  LDG.E.EL R3, desc[UR4][R14.64] ;  /* 0x000000040e037981 */ /* 0x000f22000c2e1900 */
[----:B-1----:R-:W-:Y:S01]  /*02a0*/  IMAD.WIDE R8, R0, 0x4, R12 ;  /* 0x0000000400087825 */ /* 0x002fe200078e020c */
[----:B--2---:R-:W-:-:S02]  /*02b0*/  FSETP.GT.AND P3, PT, R18, R4, PT ;  /* 0x000000041200720b */ /* 0x004fc40003f64000 */
[----:B------:R-:W-:Y:S02]  /*02c0*/  FSETP.NAN.AND P0, PT, R18, R18, PT ;  /* 0x000000121200720b */ /* 0x000fe40003f08000 */
[----:B---3--:R-:W-:Y:S02]  /*02d0*/  FSETP.GT.AND P2, PT, R19, R16, PT ;  /* 0x000000101300720b */ /* 0x008fe40003f44000 */
[----:B-----5:R-:W-:-:S07]  /*02e0*/  FSETP.NAN.AND P4, PT, R5, R5, PT ;  /* 0x000000050500720b */ /* 0x020fce0003f88000 */
[----:B------:R-:W-:Y:S02]  /*02f0*/  @!P3 SEL R18, R18, R4, P0 ;  /* 0x000000041212b207 */ /* 0x000fe40000000000 */
[----:B------:R-:W-:Y:S02]  /*0300*/  FSETP.NAN.AND P1, PT, R6, R6, PT ;  /* 0x000000060600720b */ /* 0x000fe40003f28000 */
[C---:B------:R-:W-:Y:S02]  /*0310*/  FSETP.NAN.AND P5, PT, R19.reuse, R19, PT ;  /* 0x000000131300720b */ /* 0x040fe40003fa8000 */
[----:B------:R-:W-:Y:S02]  /*0320*/  FSETP.GEU.AND P0, PT, R18, R5, PT ;  /* 0x000000051200720b */ /* 0x000fe40003f0e000 */
[----:B------:R-:W-:Y:S02]  /*0330*/  @!P2 SEL R19, R19, R16, P5 ;  /* 0x000000101313a207 */ /* 0x000fe40002800000 */
[----:B------:R-:W-:-:S02]  /*0340*/  @!P4 SEL R5, R5, R18, !P0 ;  /* 0x000000120505c207 */ /* 0x000fc40004000000 */
[----:B------:R-:W-:Y:S02]  /*0350*/  FSETP.GEU.AND P4, PT, R19, R6, PT ;  /* 0x000000061300720b */ /* 0x000fe40003f8e000 */
[----:B------:R-:W-:Y:S02]  /*0360*/  SEL R4, RZ, 0x1, !P3 ;  /* 0x00000001ff047807 */ /* 0x000fe40005800000 */
[----:B------:R-:W-:Y:S02]  /*0370*/  SEL R7, RZ, 0x1, !P2 ;  /* 0x00000001ff077807 */ /* 0x000fe40005000000 */
[----:B----4-:R-:W-:Y:S02]  /*0380*/  FSETP.NAN.AND P3, PT, R2, R2, PT ;  /* 0x000000020200720b */ /* 0x010fe40003f68000 */
[----:B------:R-:W-:Y:S02]  /*0390*/  FSETP.NAN.AND P2, PT, R3, R3, PT ;  /* 0x000000030300720b */ /* 0x000fe40003f48000 */
[----:B------:R-:W-:-:S02]  /*03a0*/  @!P1 SEL R6, R6, R19, !P4 ;  /* 0x0000001306069207 */ /* 0x000fc40006000000 */
[----:B------:R-:W-:Y:S02]  /*03b0*/  SEL R4, R4, 0x2, P0 ;  /* 0x0000000204047807 */ /* 0x000fe40000000000 */
[----:B------:R-:W-:Y:S02]  /*03c0*/  SEL R7, R7, 0x2, P4 ;  /* 0x0000000207077807 */ /* 0x000fe40002000000 */
[----:B------:R-:W-:Y:S02]  /*03d0*/  FSETP.GEU.AND P1, PT, R5, R2, PT ;  /* 0x000000020500720b */ /* 0x000fe40003f2e000 */
[----:B------:R-:W-:Y:S02]  /*03e0*/  FSETP.GEU.AND P0, PT, R6, R3, PT ;  /* 0x000000030600720b */ /* 0x000fe40003f0e000 */
[----:B------:R-:W-:Y:S02]  /*03f0*/  SEL R4, R4, 0x3, P1 ;  /* 0x0000000304047807 */ /* 0x000fe40000800000 */
[----:B------:R-:W-:-:S02]  /*0400*/  SEL R7, R7, 0x3, P0 ;  /* 0x0000000307077807 */ /* 0x000fc40000000000 */
[----:B------:R-:W-:Y:S02]  /*0410*/  IADD3 R10, P4, R0, UR6, RZ ;  /* 0x00000006000a7c10 */ /* 0x000fe4000ff9e0ff */
[----:B------:R-:W-:Y:S01]  /*0420*/  @!P3 SEL R2, R2, R5, !P1 ;  /* 0x000000050202b207 */ /* 0x000fe20004800000 */
[----:B------:R-:W-:Y:S01]  /*0430*/  IMAD R7, R7, 0x100, R4 ;  /* 0x0000010007077824 */ /* 0x000fe200078e0204 */
[----:B------:R-:W-:Y:S02]  /*0440*/  @!P2 SEL R3, R3, R6, !P0 ;  /* 0x000000060303a207 */ /* 0x000fe40004000000 */
[----:B------:R-:W-:-:S03]  /*0450*/  LEA.HI.X.SX32 R11, R0, UR7, 0x1, P4 ;  /* 0x00000007000b7c11 */ /* 0x000fc6000a0f0eff */
[----:B------:R-:W-:Y:S04]  /*0460*/  STG.E.64 desc[UR4][R8.64], R2 ;  /* 0x0000000208007986 */ /* 0x000fe8000c101b04 */
[----:B------:R-:W-:Y:S01]  /*0470*/  STG.E.U16 desc[UR4][R10.64], R7 ;  /* 0x000000070a007986 */ /* 0x000fe2000c101504 */
[----:B------:R-:W-:Y:S05]  /*0480*/  EXIT ;  /* 0x000000000000794d */ /* 0x000fea0003800000 */
.L_x_0:
[----:B------:R-:W-:-:S00]  /*0490*/  BRA `(.L_x_0) ;  /* 0xfffffffc00fc7947 */ /* 0x000fc0000383ffff */
[----:B------:R-:W-:-:S00]  /*04a0*/  NOP ;  /* 0x0000000000007918 */ /* 0x000fc00000000000 */
        /* <DEDUP_REMOVED lines=13> */
.L_x_1:


//--------------------- .nv.constant0.triton_poi_fused_max_pool2d_with_indices_3 --------------------------
	.section	.nv.constant0.triton_poi_fused_max_pool2d_with_indices_3,"a",@progbits
	.sectionflags	@""
	.align	4
.nv.constant0.triton_poi_fused_max_pool2d_with_indices_3:
	.zero		556
